	.headerflags	@"EF_CUDA_TEXMODE_UNIFIED EF_CUDA_64BIT_ADDRESS EF_CUDA_ACCELERATORS EF_CUDA_SM90 EF_CUDA_VIRTUAL_SM(EF_CUDA_SM90)"
	.elftype	@"ET_EXEC"


//--------------------- .nv.info                  --------------------------
	.section	.nv.info,"",@"SHT_CUDA_INFO"
	.align	4


	//----- nvinfo : EIATTR_REGCOUNT
	.align		4
        /*0000*/ 	.byte	0x04, 0x2f
        /*0002*/ 	.short	(.L_3 - .L_2)
	.align		4
.L_2:
        /*0004*/ 	.word	index@(triton_poi_fused__native_batch_norm_legit_no_training_add_relu_11)
        /*0008*/ 	.word	0x0000002c


	//----- nvinfo : EIATTR_MIN_STACK_SIZE
	.align		4
.L_3:
        /*000c*/ 	.byte	0x04, 0x12
        /*000e*/ 	.short	(.L_5 - .L_4)
	.align		4
.L_4:
        /*0010*/ 	.word	index@(triton_poi_fused__native_batch_norm_legit_no_training_add_relu_11)
        /*0014*/ 	.word	0x00000000


	//----- nvinfo : EIATTR_FRAME_SIZE
	.align		4
.L_5:
        /*0018*/ 	.byte	0x04, 0x11
        /*001a*/ 	.short	(.L_7 - .L_6)
	.align		4
.L_6:
        /*001c*/ 	.word	index@(triton_poi_fused__native_batch_norm_legit_no_training_add_relu_11)
        /*0020*/ 	.word	0x00000000


	//----- nvinfo : EIATTR_MIN_STACK_SIZE
	.align		4
.L_7:
        /*0024*/ 	.byte	0x04, 0x12
        /*0026*/ 	.short	(.L_9 - .L_8)
	.align		4
.L_8:
        /*0028*/ 	.word	index@(triton_poi_fused__native_batch_norm_legit_no_training_add_relu_11)
        /*002c*/ 	.word	0x00000000
.L_9:


//--------------------- .nv.info.triton_poi_fused__native_batch_norm_legit_no_training_add_relu_11 --------------------------
	.section	.nv.info.triton_poi_fused__native_batch_norm_legit_no_training_add_relu_11,"",@"SHT_CUDA_INFO"
	.sectionflags	@""
	.align	4


	//----- nvinfo : EIATTR_CUDA_API_VERSION
	.align		4
        /*0000*/ 	.byte	0x04, 0x37
        /*0002*/ 	.short	(.L_11 - .L_10)
.L_10:
        /*0004*/ 	.word	0x0000007c


	//----- nvinfo : EIATTR_KPARAM_INFO
	.align		4
.L_11:
        /*0008*/ 	.byte	0x04, 0x17
        /*000a*/ 	.short	(.L_13 - .L_12)
.L_12:
        /*000c*/ 	.word	0x00000000
        /*0010*/ 	.short	0x0009
        /*0012*/ 	.short	0x0044
        /*0014*/ 	.byte	0x00, 0xf0, 0x11, 0x00


	//----- nvinfo : EIATTR_KPARAM_INFO
	.align		4
.L_13:
        /*0018*/ 	.byte	0x04, 0x17
        /*001a*/ 	.short	(.L_15 - .L_14)
.L_14:
        /*001c*/ 	.word	0x00000000
        /*0020*/ 	.short	0x0008
        /*0022*/ 	.short	0x0040
        /*0024*/ 	.byte	0x00, 0xf0, 0x11, 0x00


	//----- nvinfo : EIATTR_KPARAM_INFO
	.align		4
.L_15:
        /*0028*/ 	.byte	0x04, 0x17
        /*002a*/ 	.short	(.L_17 - .L_16)
.L_16:
        /*002c*/ 	.word	0x00000000
        /*0030*/ 	.short	0x0007
        /*0032*/ 	.short	0x0038
        /*0034*/ 	.byte	0x00, 0xf4, 0x21, 0x00


	//----- nvinfo : EIATTR_KPARAM_INFO
	.align		4
.L_17:
        /*0038*/ 	.byte	0x04, 0x17
        /*003a*/ 	.short	(.L_19 - .L_18)
.L_18:
        /*003c*/ 	.word	0x00000000
        /*0040*/ 	.short	0x0006
        /*0042*/ 	.short	0x0030
        /*0044*/ 	.byte	0x00, 0xf4, 0x21, 0x00


	//----- nvinfo : EIATTR_KPARAM_INFO
	.align		4
.L_19:
        /*0048*/ 	.byte	0x04, 0x17
        /*004a*/ 	.short	(.L_21 - .L_20)
.L_20:
        /*004c*/ 	.word	0x00000000
        /*0050*/ 	.short	0x0005
        /*0052*/ 	.short	0x0028
        /*0054*/ 	.byte	0x00, 0xf4, 0x21, 0x00


	//----- nvinfo : EIATTR_KPARAM_INFO
	.align		4
.L_21:
        /*0058*/ 	.byte	0x04, 0x17
        /*005a*/ 	.short	(.L_23 - .L_22)
.L_22:
        /*005c*/ 	.word	0x00000000
        /*0060*/ 	.short	0x0004
        /*0062*/ 	.short	0x0020
        /*0064*/ 	.byte	0x00, 0xf4, 0x21, 0x00


	//----- nvinfo : EIATTR_KPARAM_INFO
	.align		4
.L_23:
        /*0068*/ 	.byte	0x04, 0x17
        /*006a*/ 	.short	(.L_25 - .L_24)
.L_24:
        /*006c*/ 	.word	0x00000000
        /*0070*/ 	.short	0x0003
        /*0072*/ 	.short	0x0018
        /*0074*/ 	.byte	0x00, 0xf4, 0x21, 0x00


	//----- nvinfo : EIATTR_KPARAM_INFO
	.align		4
.L_25:
        /*0078*/ 	.byte	0x04, 0x17
        /*007a*/ 	.short	(.L_27 - .L_26)
.L_26:
        /*007c*/ 	.word	0x00000000
        /*0080*/ 	.short	0x0002
        /*0082*/ 	.short	0x0010
        /*0084*/ 	.byte	0x00, 0xf4, 0x21, 0x00


	//----- nvinfo : EIATTR_KPARAM_INFO
	.align		4
.L_27:
        /*0088*/ 	.byte	0x04, 0x17
        /*008a*/ 	.short	(.L_29 - .L_28)
.L_28:
        /*008c*/ 	.word	0x00000000
        /*0090*/ 	.short	0x0001
        /*0092*/ 	.short	0x0008
        /*0094*/ 	.byte	0x00, 0xf4, 0x21, 0x00


	//----- nvinfo : EIATTR_KPARAM_INFO
	.align		4
.L_29:
        /*0098*/ 	.byte	0x04, 0x17
        /*009a*/ 	.short	(.L_31 - .L_30)
.L_30:
        /*009c*/ 	.word	0x00000000
        /*00a0*/ 	.short	0x0000
        /*00a2*/ 	.short	0x0000
        /*00a4*/ 	.byte	0x00, 0xf4, 0x21, 0x00


	//----- nvinfo : EIATTR_SPARSE_MMA_MASK
	.align		4
.L_31:
        /*00a8*/ 	.byte	0x03, 0x50
        /*00aa*/ 	.short	0x0000


	//----- nvinfo : EIATTR_MAXREG_COUNT
	.align		4
        /*00ac*/ 	.byte	0x03, 0x1b
        /*00ae*/ 	.short	0x00ff


	//----- nvinfo : EIATTR_EXIT_INSTR_OFFSETS
	.align		4
        /*00b0*/ 	.byte	0x04, 0x1c
        /*00b2*/ 	.short	(.L_33 - .L_32)


	//   ....[0]....
.L_32:
        /*00b4*/ 	.word	0x000019c0


	//   ....[1]....
        /*00b8*/ 	.word	0x00001a00


	//----- nvinfo : EIATTR_REQNTID
	.align		4
.L_33:
        /*00bc*/ 	.byte	0x04, 0x10
        /*00be*/ 	.short	(.L_35 - .L_34)
.L_34:
        /*00c0*/ 	.word	0x00000100
        /*00c4*/ 	.word	0x00000001
        /*00c8*/ 	.word	0x00000001


	//----- nvinfo : EIATTR_CBANK_PARAM_SIZE
	.align		4
.L_35:
        /*00cc*/ 	.byte	0x03, 0x19
        /*00ce*/ 	.short	0x0048


	//----- nvinfo : EIATTR_PARAM_CBANK
	.align		4
        /*00d0*/ 	.byte	0x04, 0x0a
        /*00d2*/ 	.short	(.L_37 - .L_36)
	.align		4
.L_36:
        /*00d4*/ 	.word	index@(.nv.constant0.triton_poi_fused__native_batch_norm_legit_no_training_add_relu_11)
        /*00d8*/ 	.short	0x0210
        /*00da*/ 	.short	0x0048


	//----- nvinfo : EIATTR_SW_WAR
	.align		4
.L_37:
        /*00dc*/ 	.byte	0x04, 0x36
        /*00de*/ 	.short	(.L_39 - .L_38)
.L_38:
        /*00e0*/ 	.word	0x00000008
.L_39:


//--------------------- .nv.callgraph             --------------------------
	.section	.nv.callgraph,"",@"SHT_CUDA_CALLGRAPH"
	.align	4
	.sectionentsize	8
	.align		4
        /*0000*/ 	.word	0x00000000
	.align		4
        /*0004*/ 	.word	0xffffffff
	.align		4
        /*0008*/ 	.word	0x00000000
	.align		4
        /*000c*/ 	.word	0xfffffffe
	.align		4
        /*0010*/ 	.word	0x00000000
	.align		4
        /*0014*/ 	.word	0xfffffffd
	.align		4
        /*0018*/ 	.word	0x00000000
	.align		4
        /*001c*/ 	.word	0xfffffffc


//--------------------- .nv.constant4             --------------------------
	.section	.nv.constant4,"a",@progbits
	.align	8
	.align		8
.nv.constant4:
        /*0000*/ 	.dword	_$_str
	.align		8
        /*0008*/ 	.dword	_$_str_$_2


//--------------------- .text.triton_poi_fused__native_batch_norm_legit_no_training_add_relu_11 --------------------------
	.section	.text.triton_poi_fused__native_batch_norm_legit_no_training_add_relu_11,"ax",@progbits
	.sectionflags	@"SHF_BARRIERS=1"
	.align	128
        .global         triton_poi_fused__native_batch_norm_legit_no_training_add_relu_11
        .type           triton_poi_fused__native_batch_norm_legit_no_training_add_relu_11,@function
        .size           triton_poi_fused__native_batch_norm_legit_no_training_add_relu_11,(.L_x_1 - triton_poi_fused__native_batch_norm_legit_no_training_add_relu_11)
        .other          triton_poi_fused__native_batch_norm_legit_no_training_add_relu_11,@"STO_CUDA_ENTRY STV_DEFAULT"
triton_poi_fused__native_batch_norm_legit_no_training_add_relu_11:
.text.triton_poi_fused__native_batch_norm_legit_no_training_add_relu_11:
[----:B------:R-:W0:Y:S01]  /*0000*/  LDC R1, c[0x0][0x28] ;  /* 0x00000a00ff017b82 */ /* 0x000e220000000800 */
[----:B------:R-:W1:Y:S07]  /*0010*/  S2R R33, SR_CTAID.Y ;  /* 0x0000000000217919 */ /* 0x000e6e0000002600 */
[----:B------:R-:W2:Y:S01]  /*0020*/  LDC.64 R20, c[0x0][0x210] ;  /* 0x00008400ff147b82 */ /* 0x000ea20000000a00 */
[----:B------:R-:W-:Y:S01]  /*0030*/  ULDC.64 UR6, c[0x0][0x208] ;  /* 0x0000820000067ab9 */ /* 0x000fe20000000a00 */
[----:B------:R-:W-:Y:S01]  /*0040*/  CS2R R8, SRZ ;  /* 0x0000000000087805 */ /* 0x000fe2000001ff00 */
[----:B------:R-:W3:Y:S01]  /*0050*/  S2R R32, SR_TID.X ;  /* 0x0000000000207919 */ /* 0x000ee20000002100 */
[----:B------:R-:W4:Y:S04]  /*0060*/  S2R R29, SR_CTAID.X ;  /* 0x00000000001d7919 */ /* 0x000f280000002500 */
[----:B------:R-:W5:Y:S08]  /*0070*/  LDC.64 R24, c[0x0][0x218] ;  /* 0x00008600ff187b82 */ /* 0x000f700000000a00 */
[----:B------:R-:W2:Y:S01]  /*0080*/  LDC.64 R34, c[0x0][0x220] ;  /* 0x00008800ff227b82 */ /* 0x000ea20000000a00 */
[----:B------:R-:W-:-:S02]  /*0090*/  CS2R R14, SRZ ;  /* 0x00000000000e7805 */ /* 0x000fc4000001ff00 */
[----:B------:R-:W-:-:S05]  /*00a0*/  CS2R R16, SRZ ;  /* 0x0000000000107805 */ /* 0x000fca000001ff00 */
[----:B------:R-:W2:Y:S01]  /*00b0*/  LDC.64 R38, c[0x0][0x230] ;  /* 0x00008c00ff267b82 */ /* 0x000ea20000000a00 */
[----:B-1----:R-:W-:Y:S02]  /*00c0*/  IMAD.SHL.U32 R33, R33, 0x10, RZ ;  /* 0x0000001021217824 */ /* 0x002fe400078e00ff */
[C---:B---3--:R-:W-:Y:S01]  /*00d0*/  IMAD.SHL.U32 R26, R32.reuse, 0x4, RZ ;  /* 0x00000004201a7824 */ /* 0x048fe200078e00ff */
[----:B------:R-:W-:Y:S02]  /*00e0*/  SHF.R.U32.HI R2, RZ, 0x2, R32 ;  /* 0x00000002ff027819 */ /* 0x000fe40000011620 */
[----:B------:R-:W-:Y:S02]  /*00f0*/  LOP3.LUT R0, R32, 0xc0, RZ, 0xc0, !PT ;  /* 0x000000c020007812 */ /* 0x000fe400078ec0ff */
[----:B------:R-:W-:Y:S02]  /*0100*/  LOP3.LUT R31, R33, 0xc, R26, 0xf8, !PT ;  /* 0x0000000c211f7812 */ /* 0x000fe400078ef81a */
[----:B------:R-:W-:-:S02]  /*0110*/  SGXT.U32 R2, R2, 0x4 ;  /* 0x000000040202781a */ /* 0x000fc40000000000 */
[----:B------:R-:W-:Y:S01]  /*0120*/  SHF.R.U32.HI R3, RZ, 0x2, R0 ;  /* 0x00000002ff037819 */ /* 0x000fe20000011600 */
[----:B----4-:R-:W-:Y:S01]  /*0130*/  IMAD.SHL.U32 R0, R29, 0x100, RZ ;  /* 0x000001001d007824 */ /* 0x010fe200078e00ff */
[----:B------:R-:W-:Y:S02]  /*0140*/  SHF.R.S32.HI R4, RZ, 0x1f, R31 ;  /* 0x0000001fff047819 */ /* 0x000fe4000001141f */
[----:B------:R-:W-:Y:S02]  /*0150*/  LOP3.LUT R3, R3, R2, RZ, 0xfc, !PT ;  /* 0x0000000203037212 */ /* 0x000fe400078efcff */
[----:B------:R-:W-:Y:S02]  /*0160*/  LEA.HI R4, R4, R31, RZ, 0x4 ;  /* 0x0000001f04047211 */ /* 0x000fe400078f20ff */
[----:B------:R-:W-:Y:S02]  /*0170*/  LOP3.LUT R28, R0, R3, RZ, 0xfc, !PT ;  /* 0x00000003001c7212 */ /* 0x000fe400078efcff */
[----:B------:R-:W-:-:S02]  /*0180*/  LOP3.LUT R2, R0, 0x40, R3, 0xfe, !PT ;  /* 0x0000004000027812 */ /* 0x000fc400078efe03 */
[----:B------:R-:W-:Y:S02]  /*0190*/  LOP3.LUT R12, R0, 0x80, R3, 0xfe, !PT ;  /* 0x00000080000c7812 */ /* 0x000fe400078efe03 */
[----:B------:R-:W-:Y:S01]  /*01a0*/  LOP3.LUT R0, R0, 0xc0, R3, 0xfe, !PT ;  /* 0x000000c000007812 */ /* 0x000fe200078efe03 */
[C---:B------:R-:W-:Y:S01]  /*01b0*/  IMAD.SHL.U32 R3, R4.reuse, 0x100, RZ ;  /* 0x0000010004037824 */ /* 0x040fe200078e00ff */
[----:B------:R-:W-:Y:S02]  /*01c0*/  LOP3.LUT R6, R4, 0xfffffff0, RZ, 0xc0, !PT ;  /* 0xfffffff004067812 */ /* 0x000fe400078ec0ff */
[----:B------:R-:W-:Y:S02]  /*01d0*/  CS2R R4, SRZ ;  /* 0x0000000000047805 */ /* 0x000fe4000001ff00 */
[----:B------:R-:W-:Y:S02]  /*01e0*/  ISETP.GE.AND P0, PT, R31, 0x40, PT ;  /* 0x000000401f00780c */ /* 0x000fe40003f06270 */
[----:B------:R-:W-:Y:S01]  /*01f0*/  LOP3.LUT R10, R3, 0xfffff000, RZ, 0xc0, !PT ;  /* 0xfffff000030a7812 */ /* 0x000fe200078ec0ff */
[----:B------:R-:W-:Y:S01]  /*0200*/  IMAD.IADD R31, R31, 0x1, -R6 ;  /* 0x000000011f1f7824 */ /* 0x000fe200078e0a06 */
[----:B------:R-:W-:-:S02]  /*0210*/  ISETP.LT.AND P4, PT, R28, 0x100, !P0 ;  /* 0x000001001c00780c */ /* 0x000fc40004781270 */
[----:B------:R-:W-:Y:S02]  /*0220*/  CS2R R6, SRZ ;  /* 0x0000000000067805 */ /* 0x000fe4000001ff00 */
[----:B------:R-:W-:Y:S01]  /*0230*/  ISETP.LT.AND P2, PT, R12, 0x100, !P0 ;  /* 0x000001000c00780c */ /* 0x000fe20004741270 */
[----:B------:R-:W-:Y:S01]  /*0240*/  IMAD.IADD R13, R31, 0x1, R10 ;  /* 0x000000011f0d7824 */ /* 0x000fe200078e020a */
[----:B------:R-:W-:Y:S02]  /*0250*/  ISETP.LT.AND P1, PT, R0, 0x100, !P0 ;  /* 0x000001000000780c */ /* 0x000fe40004721270 */
[----:B------:R-:W-:Y:S01]  /*0260*/  ISETP.LT.AND P3, PT, R2, 0x100, !P0 ;  /* 0x000001000200780c */ /* 0x000fe20004761270 */
[--C-:B------:R-:W-:Y:S01]  /*0270*/  IMAD R28, R28, 0x10, R13.reuse ;  /* 0x000000101c1c7824 */ /* 0x100fe200078e020d */
[----:B------:R-:W-:Y:S01]  /*0280*/  LOP3.LUT R26, R26, 0xfc, RZ, 0xc0, !PT ;  /* 0x000000fc1a1a7812 */ /* 0x000fe200078ec0ff */
[----:B------:R-:W-:Y:S01]  /*0290*/  IMAD R3, R2, 0x10, R13 ;  /* 0x0000001002037824 */ /* 0x000fe200078e020d */
[----:B------:R-:W-:Y:S01]  /*02a0*/  CS2R R10, SRZ ;  /* 0x00000000000a7805 */ /* 0x000fe2000001ff00 */
[----:B--2---:R-:W-:Y:S01]  /*02b0*/  IMAD.WIDE R18, R28, 0x4, R20 ;  /* 0x000000041c127825 */ /* 0x004fe200078e0214 */
[----:B------:R-:W-:-:S03]  /*02c0*/  P2R R30, PR, RZ, 0x10 ;  /* 0x00000010ff1e7803 */ /* 0x000fc60000000000 */
[--C-:B------:R-:W-:Y:S01]  /*02d0*/  IMAD R2, R12, 0x10, R13.reuse ;  /* 0x000000100c027824 */ /* 0x100fe200078e020d */
[----:B------:R1:W2:Y:S01]  /*02e0*/  @P4 LDG.E.EL.128 R4, desc[UR6][R18.64] ;  /* 0x0000000612044981 */ /* 0x0002a2000c2e1d00 */
[----:B------:R-:W-:Y:S01]  /*02f0*/  IMAD R0, R0, 0x10, R13 ;  /* 0x0000001000007824 */ /* 0x000fe200078e020d */
[----:B------:R-:W-:Y:S01]  /*0300*/  CS2R R12, SRZ ;  /* 0x00000000000c7805 */ /* 0x000fe2000001ff00 */
[----:B------:R-:W-:-:S04]  /*0310*/  IMAD.WIDE R36, R3, 0x4, R20 ;  /* 0x0000000403247825 */ /* 0x000fc800078e0214 */
[----:B------:R-:W-:-:S04]  /*0320*/  IMAD.WIDE R22, R2, 0x4, R20 ;  /* 0x0000000402167825 */ /* 0x000fc800078e0214 */
[----:B-----5:R-:W-:Y:S01]  /*0330*/  IMAD.WIDE R24, R31, 0x4, R24 ;  /* 0x000000041f187825 */ /* 0x020fe200078e0218 */
[----:B-1----:R-:W-:Y:S01]  /*0340*/  CS2R R18, SRZ ;  /* 0x0000000000127805 */ /* 0x002fe2000001ff00 */
[----:B------:R1:W3:Y:S02]  /*0350*/  @P2 LDG.E.EL.128 R12, desc[UR6][R22.64] ;  /* 0x00000006160c2981 */ /* 0x0002e4000c2e1d00 */
[----:B------:R-:W-:Y:S01]  /*0360*/  IMAD.WIDE R20, R0, 0x4, R20 ;  /* 0x0000000400147825 */ /* 0x000fe200078e0214 */
[----:B------:R-:W-:Y:S01]  /*0370*/  PRMT R29, R26, 0x6540, R29 ;  /* 0x000065401a1d7816 */ /* 0x000fe2000000001d */
[----:B------:R-:W4:Y:S04]  /*0380*/  @P3 LDG.E.EL.128 R8, desc[UR6][R36.64] ;  /* 0x0000000624083981 */ /* 0x000f28000c2e1d00 */
[----:B------:R5:W2:Y:S01]  /*0390*/  @P1 LDG.E.EL.128 R16, desc[UR6][R20.64] ;  /* 0x0000000614101981 */ /* 0x000aa2000c2e1d00 */
[----:B-1----:R-:W-:-:S02]  /*03a0*/  CS2R R22, SRZ ;  /* 0x0000000000167805 */ /* 0x002fc4000001ff00 */
[----:B------:R-:W-:Y:S02]  /*03b0*/  CS2R R26, SRZ ;  /* 0x00000000001a7805 */ /* 0x000fe4000001ff00 */
[----:B0----5:R-:W-:Y:S01]  /*03c0*/  CS2R R20, SRZ ;  /* 0x0000000000147805 */ /* 0x021fe2000001ff00 */
[----:B------:R-:W-:-:S05]  /*03d0*/  IMAD.WIDE R34, R31, 0x4, R34 ;  /* 0x000000041f227825 */ /* 0x000fca00078e0222 */
[----:B------:R0:W4:Y:S02]  /*03e0*/  @!P0 LDG.E.EL.128 R20, desc[UR6][R24.64] ;  /* 0x0000000618148981 */ /* 0x000124000c2e1d00 */
[----:B0-----:R-:W-:-:S06]  /*03f0*/  CS2R R24, SRZ ;  /* 0x0000000000187805 */ /* 0x001fcc000001ff00 */
[----:B------:R-:W5:Y:S01]  /*0400*/  @!P0 LDG.E.EL.128 R24, desc[UR6][R34.64] ;  /* 0x0000000622188981 */ /* 0x000f62000c2e1d00 */
[----:B------:R-:W-:-:S04]  /*0410*/  IMAD.WIDE R38, R31, 0x4, R38 ;  /* 0x000000041f267825 */ /* 0x000fc800078e0226 */
[----:B-----5:R-:W-:-:S04]  /*0420*/  FADD R37, R24, 9.9999997473787516356e-06 ;  /* 0x3727c5ac18257421 */ /* 0x020fc80000000000 */
[----:B------:R-:W0:Y:S01]  /*0430*/  MUFU.SQRT R24, R37 ;  /* 0x0000002500187308 */ /* 0x000e220000002000 */
[----:B------:R-:W-:-:S07]  /*0440*/  FADD R25, R25, 9.9999997473787516356e-06 ;  /* 0x3727c5ac19197421 */ /* 0x000fce0000000000 */
[----:B------:R-:W1:Y:S01]  /*0450*/  MUFU.SQRT R34, R25 ;  /* 0x0000001900227308 */ /* 0x000e620000002000 */
[----:B------:R-:W-:Y:S01]  /*0460*/  FADD R36, R26, 9.9999997473787516356e-06 ;  /* 0x3727c5ac1a247421 */ /* 0x000fe20000000000 */
[C---:B0-----:R-:W-:Y:S02]  /*0470*/  FSETP.GT.AND P5, PT, R24.reuse, 8.50705917302346158658e+37, PT ;  /* 0x7e8000001800780b */ /* 0x041fe40003fa4000 */
[----:B------:R-:W-:Y:S01]  /*0480*/  FSETP.GEU.AND P4, PT, R24, 1.175494350822287508e-38, PT ;  /* 0x008000001800780b */ /* 0x000fe20003f8e000 */
[----:B------:R-:W-:-:S03]  /*0490*/  IMAD.MOV.U32 R26, RZ, RZ, 0x3e800000 ;  /* 0x3e800000ff1a7424 */ /* 0x000fc600078e00ff */
[----:B------:R-:W0:Y:S02]  /*04a0*/  MUFU.SQRT R36, R36 ;  /* 0x0000002400247308 */ /* 0x000e240000002000 */
[----:B------:R-:W-:-:S05]  /*04b0*/  FSEL R35, R26, 1, P5 ;  /* 0x3f8000001a237808 */ /* 0x000fca0002800000 */
[----:B------:R-:W-:Y:S01]  /*04c0*/  @P5 FMUL R24, R24, 0.25 ;  /* 0x3e80000018185820 */ /* 0x000fe20000400000 */
[----:B-1----:R-:W-:Y:S01]  /*04d0*/  FSETP.GT.AND P5, PT, R34, 8.50705917302346158658e+37, PT ;  /* 0x7e8000002200780b */ /* 0x002fe20003fa4000 */
[----:B------:R-:W-:Y:S02]  /*04e0*/  @!P4 FMUL R35, R35, 16777216 ;  /* 0x4b8000002323c820 */ /* 0x000fe40000400000 */
[----:B------:R-:W-:Y:S01]  /*04f0*/  @!P4 FMUL R24, R24, 16777216 ;  /* 0x4b8000001818c820 */ /* 0x000fe20000400000 */
[----:B------:R-:W-:Y:S01]  /*0500*/  FSETP.GEU.AND P4, PT, R34, 1.175494350822287508e-38, PT ;  /* 0x008000002200780b */ /* 0x000fe20003f8e000 */
[----:B------:R-:W-:Y:S01]  /*0510*/  FADD R27, R27, 9.9999997473787516356e-06 ;  /* 0x3727c5ac1b1b7421 */ /* 0x000fe20000000000 */
[----:B----4-:R-:W-:Y:S01]  /*0520*/  FADD R25, -R20, R8 ;  /* 0x0000000814197221 */ /* 0x010fe20000000100 */
[----:B------:R-:W-:-:S04]  /*0530*/  FSEL R8, R26, 1, P5 ;  /* 0x3f8000001a087808 */ /* 0x000fc80002800000 */
[----:B------:R-:W1:Y:S02]  /*0540*/  MUFU.SQRT R27, R27 ;  /* 0x0000001b001b7308 */ /* 0x000e640000002000 */
[----:B------:R-:W-:Y:S01]  /*0550*/  @P5 FMUL R34, R34, 0.25 ;  /* 0x3e80000022225820 */ /* 0x000fe20000400000 */
[----:B0-----:R-:W-:-:S03]  /*0560*/  FSETP.GT.AND P5, PT, R36, 8.50705917302346158658e+37, PT ;  /* 0x7e8000002400780b */ /* 0x001fc60003fa4000 */
[----:B------:R-:W-:Y:S01]  /*0570*/  @!P4 FMUL R34, R34, 16777216 ;  /* 0x4b8000002222c820 */ /* 0x000fe20000400000 */
[----:B------:R-:W-:Y:S01]  /*0580*/  @!P4 FMUL R8, R8, 16777216 ;  /* 0x4b8000000808c820 */ /* 0x000fe20000400000 */
[----:B------:R-:W-:Y:S01]  /*0590*/  FSETP.GEU.AND P4, PT, R36, 1.175494350822287508e-38, PT ;  /* 0x008000002400780b */ /* 0x000fe20003f8e000 */
[C---:B--2---:R-:W-:Y:S01]  /*05a0*/  FADD R4, -R20.reuse, R4 ;  /* 0x0000000414047221 */ /* 0x044fe20000000100 */
[C---:B---3--:R-:W-:Y:S01]  /*05b0*/  FADD R12, -R20.reuse, R12 ;  /* 0x0000000c140c7221 */ /* 0x048fe20000000100 */
[----:B------:R-:W-:Y:S01]  /*05c0*/  FADD R16, -R20, R16 ;  /* 0x0000001014107221 */ /* 0x000fe20000000100 */
[C---:B------:R-:W-:Y:S01]  /*05d0*/  FADD R20, -R21.reuse, R9 ;  /* 0x0000000915147221 */ /* 0x040fe20000000100 */
[----:B------:R-:W-:Y:S01]  /*05e0*/  FSEL R9, R26, 1, P5 ;  /* 0x3f8000001a097808 */ /* 0x000fe20002800000 */
[C---:B------:R-:W-:Y:S01]  /*05f0*/  FADD R5, -R21.reuse, R5 ;  /* 0x0000000515057221 */ /* 0x040fe20000000100 */
[C---:B------:R-:W-:Y:S01]  /*0600*/  FADD R13, -R21.reuse, R13 ;  /* 0x0000000d150d7221 */ /* 0x040fe20000000100 */
[----:B------:R-:W-:Y:S01]  /*0610*/  FADD R17, -R21, R17 ;  /* 0x0000001115117221 */ /* 0x000fe20000000100 */
[----:B------:R-:W-:Y:S01]  /*0620*/  @P5 FMUL R36, R36, 0.25 ;  /* 0x3e80000024245820 */ /* 0x000fe20000400000 */
[----:B------:R0:W2:Y:S01]  /*0630*/  MUFU.RCP R37, R24 ;  /* 0x0000001800257308 */ /* 0x0000a20000001000 */
[----:B-1----:R-:W-:Y:S01]  /*0640*/  FSETP.GT.AND P5, PT, R27, 8.50705917302346158658e+37, PT ;  /* 0x7e8000001b00780b */ /* 0x002fe20003fa4000 */
[C---:B------:R-:W-:Y:S01]  /*0650*/  FADD R6, -R22.reuse, R6 ;  /* 0x0000000616067221 */ /* 0x040fe20000000100 */
[----:B------:R-:W-:Y:S01]  /*0660*/  FADD R21, -R22, R10 ;  /* 0x0000000a16157221 */ /* 0x000fe20000000100 */
[----:B------:R-:W-:Y:S01]  /*0670*/  @!P4 FMUL R36, R36, 16777216 ;  /* 0x4b8000002424c820 */ /* 0x000fe20000400000 */
[----:B------:R-:W-:Y:S01]  /*0680*/  @!P4 FMUL R9, R9, 16777216 ;  /* 0x4b8000000909c820 */ /* 0x000fe20000400000 */
[C---:B0-----:R-:W-:Y:S01]  /*0690*/  FADD R24, -R22.reuse, R14 ;  /* 0x0000000e16187221 */ /* 0x041fe20000000100 */
[----:B------:R-:W-:Y:S01]  /*06a0*/  FADD R22, -R22, R18 ;  /* 0x0000001216167221 */ /* 0x000fe20000000100 */
[----:B------:R-:W-:Y:S01]  /*06b0*/  FADD R18, -R23, R11 ;  /* 0x0000000b17127221 */ /* 0x000fe20000000100 */
[C---:B------:R-:W-:Y:S01]  /*06c0*/  FSETP.GEU.AND P4, PT, R27.reuse, 1.175494350822287508e-38, PT ;  /* 0x008000001b00780b */ /* 0x040fe20003f8e000 */
[----:B------:R-:W0:Y:S01]  /*06d0*/  LDC.64 R10, c[0x0][0x228] ;  /* 0x00008a00ff0a7b82 */ /* 0x000e220000000a00 */
[----:B------:R-:W-:Y:S03]  /*06e0*/  MUFU.RCP R34, R34 ;  /* 0x0000002200227308 */ /* 0x000fe60000001000 */
[----:B------:R-:W-:-:S05]  /*06f0*/  @P5 FMUL R27, R27, 0.25 ;  /* 0x3e8000001b1b5820 */ /* 0x000fca0000400000 */
[----:B------:R-:W1:Y:S03]  /*0700*/  MUFU.RCP R36, R36 ;  /* 0x0000002400247308 */ /* 0x000e660000001000 */
[----:B------:R-:W-:Y:S01]  /*0710*/  @!P4 FMUL R27, R27, 16777216 ;  /* 0x4b8000001b1bc820 */ /* 0x000fe20000400000 */
[C---:B------:R-:W-:Y:S01]  /*0720*/  FADD R14, -R23.reuse, R7 ;  /* 0x00000007170e7221 */ /* 0x040fe20000000100 */
[C---:B------:R-:W-:Y:S01]  /*0730*/  FADD R15, -R23.reuse, R15 ;  /* 0x0000000f170f7221 */ /* 0x040fe20000000100 */
[----:B------:R-:W-:Y:S02]  /*0740*/  FADD R19, -R23, R19 ;  /* 0x0000001317137221 */ /* 0x000fe40000000100 */
[----:B------:R3:W4:Y:S01]  /*0750*/  MUFU.RCP R23, R27 ;  /* 0x0000001b00177308 */ /* 0x0007220000001000 */
[----:B------:R-:W-:Y:S01]  /*0760*/  FSEL R7, R26, 1, P5 ;  /* 0x3f8000001a077808 */ /* 0x000fe20002800000 */
[----:B--2---:R-:W-:Y:S01]  /*0770*/  FMUL R37, R37, R35 ;  /* 0x0000002325257220 */ /* 0x004fe20000400000 */
[----:B-1----:R-:W-:Y:S01]  /*0780*/  FMUL R26, R36, R9 ;  /* 0x00000009241a7220 */ /* 0x002fe20000400000 */
[----:B---3--:R-:W-:Y:S01]  /*0790*/  FMUL R27, R34, R8 ;  /* 0x00000008221b7220 */ /* 0x008fe20000400000 */
[----:B0-----:R-:W-:Y:S01]  /*07a0*/  IMAD.WIDE R34, R31, 0x4, R10 ;  /* 0x000000041f227825 */ /* 0x001fe200078e020a */
[----:B------:R-:W-:-:S02]  /*07b0*/  CS2R R8, SRZ ;  /* 0x0000000000087805 */ /* 0x000fc4000001ff00 */
[----:B------:R-:W-:Y:S01]  /*07c0*/  CS2R R10, SRZ ;  /* 0x00000000000a7805 */ /* 0x000fe2000001ff00 */
[----:B------:R-:W-:Y:S01]  /*07d0*/  @!P4 FMUL R7, R7, 16777216 ;  /* 0x4b8000000707c820 */ /* 0x000fe20000400000 */
[C---:B------:R-:W-:Y:S01]  /*07e0*/  FMUL R22, R26.reuse, R22 ;  /* 0x000000161a167220 */ /* 0x040fe20000400000 */
[C---:B------:R-:W-:Y:S01]  /*07f0*/  FMUL R24, R26.reuse, R24 ;  /* 0x000000181a187220 */ /* 0x040fe20000400000 */
[C---:B------:R-:W-:Y:S01]  /*0800*/  FMUL R21, R26.reuse, R21 ;  /* 0x000000151a157220 */ /* 0x040fe20000400000 */
[----:B------:R-:W-:Y:S01]  /*0810*/  FMUL R20, R27, R20 ;  /* 0x000000141b147220 */ /* 0x000fe20000400000 */
[----:B------:R0:W2:Y:S01]  /*0820*/  @!P0 LDG.E.EL.128 R8, desc[UR6][R34.64] ;  /* 0x0000000622088981 */ /* 0x0000a2000c2e1d00 */
[----:B----4-:R-:W-:Y:S01]  /*0830*/  FMUL R23, R23, R7 ;  /* 0x0000000717177220 */ /* 0x010fe20000400000 */
[----:B------:R-:W-:Y:S01]  /*0840*/  FMUL R26, R26, R6 ;  /* 0x000000061a1a7220 */ /* 0x000fe20000400000 */
[----:B------:R-:W-:Y:S01]  /*0850*/  CS2R R6, SRZ ;  /* 0x0000000000067805 */ /* 0x000fe2000001ff00 */
[C---:B0-----:R-:W-:Y:S01]  /*0860*/  FMUL R34, R27.reuse, R17 ;  /* 0x000000111b227220 */ /* 0x041fe20000400000 */
[C---:B------:R-:W-:Y:S01]  /*0870*/  FMUL R35, R27.reuse, R13 ;  /* 0x0000000d1b237220 */ /* 0x040fe20000400000 */
[----:B------:R-:W-:Y:S01]  /*0880*/  FMUL R27, R27, R5 ;  /* 0x000000051b1b7220 */ /* 0x000fe20000400000 */
[----:B------:R-:W-:Y:S01]  /*0890*/  FMUL R17, R37, R4 ;  /* 0x0000000425117220 */ /* 0x000fe20000400000 */
[----:B------:R-:W-:-:S06]  /*08a0*/  CS2R R4, SRZ ;  /* 0x0000000000047805 */ /* 0x000fcc000001ff00 */
[----:B------:R0:W2:Y:S01]  /*08b0*/  @!P0 LDG.E.EL.128 R4, desc[UR6][R38.64] ;  /* 0x0000000626048981 */ /* 0x0000a2000c2e1d00 */
[----:B------:R-:W1:Y:S01]  /*08c0*/  S2R R31, SR_TID.X ;  /* 0x00000000001f7919 */ /* 0x000e620000002100 */
[C---:B------:R-:W-:Y:S01]  /*08d0*/  FMUL R13, R37.reuse, R12 ;  /* 0x0000000c250d7220 */ /* 0x040fe20000400000 */
[C---:B------:R-:W-:Y:S01]  /*08e0*/  FMUL R12, R37.reuse, R25 ;  /* 0x00000019250c7220 */ /* 0x040fe20000400000 */
[----:B------:R-:W-:Y:S01]  /*08f0*/  FMUL R16, R37, R16 ;  /* 0x0000001025107220 */ /* 0x000fe20000400000 */
[----:B------:R-:W3:Y:S01]  /*0900*/  S2UR UR5, SR_CgaCtaId ;  /* 0x00000000000579c3 */ /* 0x000ee20000008800 */
[----:B------:R-:W-:-:S04]  /*0910*/  SHF.R.U32.HI R32, RZ, 0x6, R32 ;  /* 0x00000006ff207819 */ /* 0x000fc80000011620 */
[----:B------:R-:W-:Y:S01]  /*0920*/  SGXT.U32 R32, R32, 0x2 ;  /* 0x000000022020781a */ /* 0x000fe20000000000 */
[C---:B------:R-:W-:Y:S01]  /*0930*/  FMUL R14, R23.reuse, R14 ;  /* 0x0000000e170e7220 */ /* 0x040fe20000400000 */
[----:B------:R-:W-:Y:S01]  /*0940*/  FMUL R18, R23, R18 ;  /* 0x0000001217127220 */ /* 0x000fe20000400000 */
[----:B------:R-:W-:Y:S01]  /*0950*/  UMOV UR4, 0x400 ;  /* 0x0000040000047882 */ /* 0x000fe20000000000 */
[----:B0-----:R-:W0:Y:S01]  /*0960*/  LDC.64 R38, c[0x0][0x238] ;  /* 0x00008e00ff267b82 */ /* 0x001e220000000a00 */
[----:B---3--:R-:W-:Y:S01]  /*0970*/  UPRMT UR4, UR5, 0x654, UR4 ;  /* 0x0000065405047896 */ /* 0x008fe20008000004 */
[----:B------:R-:W-:Y:S01]  /*0980*/  ISETP.GE.AND P0, PT, R29, 0x100, PT ;  /* 0x000001001d00780c */ /* 0x000fe20003f06270 */
[-CC-:B--2---:R-:W-:Y:S01]  /*0990*/  FFMA R17, R17, R8.reuse, R4.reuse ;  /* 0x0000000811117223 */ /* 0x184fe20000000004 */
[-CC-:B------:R-:W-:Y:S01]  /*09a0*/  FFMA R12, R12, R8.reuse, R4.reuse ;  /* 0x000000080c0c7223 */ /* 0x180fe20000000004 */
[-CC-:B------:R-:W-:Y:S01]  /*09b0*/  FFMA R13, R13, R8.reuse, R4.reuse ;  /* 0x000000080d0d7223 */ /* 0x180fe20000000004 */
[----:B------:R-:W-:Y:S01]  /*09c0*/  FFMA R4, R16, R8, R4 ;  /* 0x0000000810047223 */ /* 0x000fe20000000004 */
[-CC-:B------:R-:W-:Y:S01]  /*09d0*/  FFMA R25, R27, R9.reuse, R5.reuse ;  /* 0x000000091b197223 */ /* 0x180fe20000000005 */
[-CC-:B------:R-:W-:Y:S01]  /*09e0*/  FFMA R27, R20, R9.reuse, R5.reuse ;  /* 0x00000009141b7223 */ /* 0x180fe20000000005 */
[-CC-:B------:R-:W-:Y:S01]  /*09f0*/  FFMA R8, R35, R9.reuse, R5.reuse ;  /* 0x0000000923087223 */ /* 0x180fe20000000005 */
[----:B------:R-:W-:Y:S01]  /*0a00*/  FFMA R5, R34, R9, R5 ;  /* 0x0000000922057223 */ /* 0x000fe20000000005 */
[----:B-1----:R-:W-:-:S02]  /*0a10*/  LOP3.LUT R9, R31, 0xc0, RZ, 0xc0, !PT ;  /* 0x000000c01f097812 */ /* 0x002fc400078ec0ff */
[----:B------:R-:W-:Y:S02]  /*0a20*/  SHF.R.U32.HI R20, RZ, 0x2, R31 ;  /* 0x00000002ff147819 */ /* 0x000fe4000001161f */
[----:B------:R-:W-:Y:S02]  /*0a30*/  SHF.R.U32.HI R9, RZ, 0x2, R9 ;  /* 0x00000002ff097819 */ /* 0x000fe40000011609 */
[----:B------:R-:W-:Y:S01]  /*0a40*/  SGXT.U32 R20, R20, 0x4 ;  /* 0x000000041414781a */ /* 0x000fe20000000000 */
[-CC-:B------:R-:W-:Y:S01]  /*0a50*/  FFMA R34, R26, R10.reuse, R6.reuse ;  /* 0x0000000a1a227223 */ /* 0x180fe20000000006 */
[--C-:B------:R-:W-:Y:S02]  /*0a60*/  FFMA R24, R24, R10, R6.reuse ;  /* 0x0000000a18187223 */ /* 0x100fe40000000006 */
[----:B------:R-:W-:Y:S01]  /*0a70*/  LOP3.LUT R20, R9, R20, RZ, 0xfc, !PT ;  /* 0x0000001409147212 */ /* 0x000fe200078efcff */
[----:B------:R-:W-:Y:S01]  /*0a80*/  FFMA R9, R21, R10, R6 ;  /* 0x0000000a15097223 */ /* 0x000fe20000000006 */
[----:B------:R-:W-:-:S02]  /*0a90*/  IMAD.SHL.U32 R21, R31, 0x400, RZ ;  /* 0x000004001f157824 */ /* 0x000fc400078e00ff */
[----:B------:R-:W-:Y:S01]  /*0aa0*/  FFMA R10, R22, R10, R6 ;  /* 0x0000000a160a7223 */ /* 0x000fe20000000006 */
[----:B------:R-:W-:Y:S02]  /*0ab0*/  LOP3.LUT R26, R33, R32, RZ, 0xfc, !PT ;  /* 0x00000020211a7212 */ /* 0x000fe400078efcff */
[----:B------:R-:W-:Y:S02]  /*0ac0*/  LOP3.LUT R6, R33, 0x4, R32, 0xfe, !PT ;  /* 0x0000000421067812 */ /* 0x000fe400078efe20 */
[----:B------:R-:W-:Y:S01]  /*0ad0*/  LOP3.LUT R16, R33, 0x8, R32, 0xfe, !PT ;  /* 0x0000000821107812 */ /* 0x000fe200078efe20 */
[C---:B------:R-:W-:Y:S01]  /*0ae0*/  FMUL R22, R23.reuse, R19 ;  /* 0x0000001317167220 */ /* 0x040fe20000400000 */
[----:B------:R-:W-:Y:S01]  /*0af0*/  LOP3.LUT R33, R33, 0xc, R32, 0xfe, !PT ;  /* 0x0000000c21217812 */ /* 0x000fe200078efe20 */
[----:B------:R-:W-:Y:S01]  /*0b00*/  FMUL R32, R23, R15 ;  /* 0x0000000f17207220 */ /* 0x000fe20000400000 */
[----:B------:R-:W-:Y:S01]  /*0b10*/  LOP3.LUT R15, R21, 0xc00, RZ, 0xc0, !PT ;  /* 0x00000c00150f7812 */ /* 0x000fe200078ec0ff */
[-CC-:B------:R-:W-:Y:S01]  /*0b20*/  FFMA R37, R14, R11.reuse, R7.reuse ;  /* 0x0000000b0e257223 */ /* 0x180fe20000000007 */
[-CC-:B------:R-:W-:Y:S01]  /*0b30*/  FFMA R19, R18, R11.reuse, R7.reuse ;  /* 0x0000000b12137223 */ /* 0x180fe20000000007 */
[-CC-:B------:R-:W-:Y:S01]  /*0b40*/  FFMA R32, R32, R11.reuse, R7.reuse ;  /* 0x0000000b20207223 */ /* 0x180fe20000000007 */
[----:B------:R-:W-:Y:S01]  /*0b50*/  FFMA R23, R22, R11, R7 ;  /* 0x0000000b16177223 */ /* 0x000fe20000000007 */
[----:B------:R-:W-:-:S02]  /*0b60*/  LOP3.LUT R7, R15, 0x100, RZ, 0xfc, !PT ;  /* 0x000001000f077812 */ /* 0x000fc400078efcff */
[----:B------:R-:W-:Y:S02]  /*0b70*/  LOP3.LUT R20, R20, R15, RZ, 0xfc, !PT ;  /* 0x0000000f14147212 */ /* 0x000fe400078efcff */
[----:B------:R-:W-:Y:S02]  /*0b80*/  LEA.HI R7, R7, UR4, RZ, 0x1a ;  /* 0x0000000407077c11 */ /* 0x000fe4000f8fd0ff */
[----:B------:R-:W-:Y:S02]  /*0b90*/  FSETP.GEU.AND P4, PT, R34, RZ, PT ;  /* 0x000000ff2200720b */ /* 0x000fe40003f8e000 */
[C---:B------:R-:W-:Y:S01]  /*0ba0*/  LOP3.LUT R11, R15.reuse, 0x200, RZ, 0xfc, !PT ;  /* 0x000002000f0b7812 */ /* 0x040fe200078efcff */
[----:B------:R-:W-:Y:S01]  /*0bb0*/  IMAD R21, R20, 0x4, R7 ;  /* 0x0000000414157824 */ /* 0x000fe200078e0207 */
[C---:B------:R-:W-:Y:S02]  /*0bc0*/  LOP3.LUT R14, R15.reuse, 0x300, RZ, 0xfc, !PT ;  /* 0x000003000f0e7812 */ /* 0x040fe400078efcff */
[----:B------:R-:W-:-:S02]  /*0bd0*/  LEA.HI R15, R15, UR4, RZ, 0x1a ;  /* 0x000000040f0f7c11 */ /* 0x000fc4000f8fd0ff */
[----:B------:R-:W-:Y:S02]  /*0be0*/  FSEL R7, R34, RZ, P4 ;  /* 0x000000ff22077208 */ /* 0x000fe40002000000 */
[----:B------:R-:W-:Y:S02]  /*0bf0*/  FSETP.GEU.AND P5, PT, R25, RZ, PT ;  /* 0x000000ff1900720b */ /* 0x000fe40003fae000 */
[----:B------:R-:W-:Y:S02]  /*0c00*/  FSETP.GEU.AND P4, PT, R17, RZ, PT ;  /* 0x000000ff1100720b */ /* 0x000fe40003f8e000 */
[----:B------:R-:W-:Y:S01]  /*0c10*/  LEA.HI R35, R14, UR4, RZ, 0x1a ;  /* 0x000000040e237c11 */ /* 0x000fe2000f8fd0ff */
[----:B------:R-:W-:Y:S01]  /*0c20*/  IMAD R14, R20, 0x4, R15 ;  /* 0x00000004140e7824 */ /* 0x000fe200078e020f */
[----:B------:R-:W-:Y:S02]  /*0c30*/  FSEL R15, R25, RZ, P5 ;  /* 0x000000ff190f7208 */ /* 0x000fe40002800000 */
[----:B------:R-:W-:-:S02]  /*0c40*/  FSEL R18, R17, RZ, P4 ;  /* 0x000000ff11127208 */ /* 0x000fc40002000000 */
[----:B------:R-:W-:Y:S02]  /*0c50*/  SHF.R.S32.HI R25, RZ, 0x1f, R26 ;  /* 0x0000001fff197819 */ /* 0x000fe4000001141a */
[----:B------:R-:W-:Y:S02]  /*0c60*/  FSETP.GEU.AND P4, PT, R9, RZ, PT ;  /* 0x000000ff0900720b */ /* 0x000fe40003f8e000 */
[----:B------:R-:W-:Y:S02]  /*0c70*/  LEA.HI R11, R11, UR4, RZ, 0x1a ;  /* 0x000000040b0b7c11 */ /* 0x000fe4000f8fd0ff */
[----:B------:R-:W-:Y:S02]  /*0c80*/  FSETP.GEU.AND P5, PT, R19, RZ, PT ;  /* 0x000000ff1300720b */ /* 0x000fe40003fae000 */
[----:B------:R-:W-:Y:S02]  /*0c90*/  LEA.HI R25, R25, R26, RZ, 0x4 ;  /* 0x0000001a19197211 */ /* 0x000fe400078f20ff */
[----:B------:R-:W-:Y:S01]  /*0ca0*/  FSEL R9, R9, RZ, P4 ;  /* 0x000000ff09097208 */ /* 0x000fe20002000000 */
[----:B------:R-:W-:Y:S01]  /*0cb0*/  IMAD R22, R20, 0x4, R11 ;  /* 0x0000000414167824 */ /* 0x000fe200078e020b */
[----:B------:R-:W-:-:S02]  /*0cc0*/  FSETP.GEU.AND P4, PT, R12, RZ, PT ;  /* 0x000000ff0c00720b */ /* 0x000fc40003f8e000 */
[----:B------:R-:W-:Y:S02]  /*0cd0*/  FSEL R11, R19, RZ, P5 ;  /* 0x000000ff130b7208 */ /* 0x000fe40002800000 */
[----:B------:R-:W-:Y:S02]  /*0ce0*/  FSETP.GEU.AND P5, PT, R27, RZ, PT ;  /* 0x000000ff1b00720b */ /* 0x000fe40003fae000 */
[----:B------:R-:W-:Y:S02]  /*0cf0*/  LOP3.LUT R17, R25, 0xfffff0, RZ, 0xc0, !PT ;  /* 0x00fffff019117812 */ /* 0x000fe400078ec0ff */
[----:B------:R-:W-:Y:S02]  /*0d00*/  FSEL R36, R12, RZ, P4 ;  /* 0x000000ff0c247208 */ /* 0x000fe40002000000 */
[----:B------:R-:W-:Y:S02]  /*0d10*/  FSETP.GEU.AND P4, PT, R13, RZ, PT ;  /* 0x000000ff0d00720b */ /* 0x000fe40003f8e000 */
[----:B------:R-:W-:Y:S01]  /*0d20*/  FSEL R19, R27, RZ, P5 ;  /* 0x000000ff1b137208 */ /* 0x000fe20002800000 */
[----:B------:R-:W-:Y:S01]  /*0d30*/  IMAD.IADD R27, R26, 0x1, -R17 ;  /* 0x000000011a1b7824 */ /* 0x000fe200078e0a11 */
[----:B------:R-:W-:-:S02]  /*0d40*/  FSEL R17, R13, RZ, P4 ;  /* 0x000000ff0d117208 */ /* 0x000fc40002000000 */
[----:B------:R-:W-:Y:S01]  /*0d50*/  SHF.R.S32.HI R13, RZ, 0x1f, R6 ;  /* 0x0000001fff0d7819 */ /* 0x000fe20000011406 */
[----:B------:R-:W-:Y:S01]  /*0d60*/  IMAD.SHL.U32 R25, R25, 0x400, RZ ;  /* 0x0000040019197824 */ /* 0x000fe200078e00ff */
[C---:B------:R-:W-:Y:S02]  /*0d70*/  FSETP.GEU.AND P4, PT, R8.reuse, RZ, PT ;  /* 0x000000ff0800720b */ /* 0x040fe40003f8e000 */
[----:B------:R-:W-:Y:S02]  /*0d80*/  LEA.HI R13, R13, R6, RZ, 0x4 ;  /* 0x000000060d0d7211 */ /* 0x000fe400078f20ff */
[----:B------:R-:W-:Y:S02]  /*0d90*/  FSEL R8, R8, RZ, P4 ;  /* 0x000000ff08087208 */ /* 0x000fe40002000000 */
[----:B------:R-:W-:Y:S02]  /*0da0*/  FSETP.GEU.AND P4, PT, R24, RZ, PT ;  /* 0x000000ff1800720b */ /* 0x000fe40003f8e000 */
[----:B------:R-:W-:Y:S01]  /*0db0*/  LOP3.LUT R12, R25, 0xffffc000, RZ, 0xc0, !PT ;  /* 0xffffc000190c7812 */ /* 0x000fe200078ec0ff */
[----:B------:R-:W-:Y:S01]  /*0dc0*/  IMAD R20, R20, 0x4, R35 ;  /* 0x0000000414147824 */ /* 0x000fe200078e0223 */
[C---:B------:R-:W-:Y:S01]  /*0dd0*/  LOP3.LUT R25, R13.reuse, 0xfffff0, RZ, 0xc0, !PT ;  /* 0x00fffff00d197812 */ /* 0x040fe200078ec0ff */
[----:B------:R-:W-:Y:S01]  /*0de0*/  IMAD.SHL.U32 R13, R13, 0x400, RZ ;  /* 0x000004000d0d7824 */ /* 0x000fe200078e00ff */
[----:B------:R-:W-:-:S02]  /*0df0*/  FSEL R35, R24, RZ, P4 ;  /* 0x000000ff18237208 */ /* 0x000fc40002000000 */
[----:B------:R-:W-:Y:S01]  /*0e00*/  FSETP.GEU.AND P4, PT, R32, RZ, PT ;  /* 0x000000ff2000720b */ /* 0x000fe20003f8e000 */
[----:B------:R-:W-:Y:S01]  /*0e10*/  IMAD.IADD R24, R6, 0x1, -R25 ;  /* 0x0000000106187824 */ /* 0x000fe200078e0a19 */
[----:B------:R-:W-:Y:S02]  /*0e20*/  LEA R27, R27, R12, 0x8 ;  /* 0x0000000c1b1b7211 */ /* 0x000fe400078e40ff */
[----:B------:R-:W-:Y:S02]  /*0e30*/  LOP3.LUT R13, R13, 0xffffc000, RZ, 0xc0, !PT ;  /* 0xffffc0000d0d7812 */ /* 0x000fe400078ec0ff */
[----:B------:R-:W-:Y:S02]  /*0e40*/  FSEL R12, R32, RZ, P4 ;  /* 0x000000ff200c7208 */ /* 0x000fe40002000000 */
[----:B------:R-:W-:Y:S01]  /*0e50*/  FSETP.GEU.AND P4, PT, R4, RZ, PT ;  /* 0x000000ff0400720b */ /* 0x000fe20003f8e000 */
[----:B------:R-:W-:Y:S01]  /*0e60*/  IMAD R24, R24, 0x100, R13 ;  /* 0x0000010018187824 */ /* 0x000fe200078e020d */
[----:B------:R-:W-:-:S02]  /*0e70*/  SHF.R.S32.HI R25, RZ, 0x1f, R16 ;  /* 0x0000001fff197819 */ /* 0x000fc40000011410 */
[----:B------:R-:W-:Y:S02]  /*0e80*/  FSEL R13, R4, RZ, P4 ;  /* 0x000000ff040d7208 */ /* 0x000fe40002000000 */
[----:B------:R-:W-:Y:S02]  /*0e90*/  FSETP.GEU.AND P4, PT, R5, RZ, PT ;  /* 0x000000ff0500720b */ /* 0x000fe40003f8e000 */
[----:B------:R-:W-:Y:S02]  /*0ea0*/  LEA.HI R25, R25, R16, RZ, 0x4 ;  /* 0x0000001019197211 */ /* 0x000fe400078f20ff */
[----:B------:R-:W-:Y:S02]  /*0eb0*/  FSEL R32, R5, RZ, P4 ;  /* 0x000000ff05207208 */ /* 0x000fe40002000000 */
[C---:B------:R-:W-:Y:S01]  /*0ec0*/  LOP3.LUT R5, R25.reuse, 0xfffff0, RZ, 0xc0, !PT ;  /* 0x00fffff019057812 */ /* 0x040fe200078ec0ff */
[----:B------:R-:W-:-:S04]  /*0ed0*/  IMAD.SHL.U32 R25, R25, 0x400, RZ ;  /* 0x0000040019197824 */ /* 0x000fc800078e00ff */
[----:B------:R-:W-:Y:S01]  /*0ee0*/  IMAD.IADD R5, R16, 0x1, -R5 ;  /* 0x0000000110057824 */ /* 0x000fe200078e0a05 */
[----:B------:R-:W-:Y:S02]  /*0ef0*/  LOP3.LUT R4, R25, 0xffffc000, RZ, 0xc0, !PT ;  /* 0xffffc00019047812 */ /* 0x000fe400078ec0ff */
[----:B------:R-:W-:-:S03]  /*0f00*/  FSETP.GEU.AND P5, PT, R37, RZ, PT ;  /* 0x000000ff2500720b */ /* 0x000fc60003fae000 */
[----:B------:R-:W-:Y:S01]  /*0f10*/  IMAD R25, R5, 0x100, R4 ;  /* 0x0000010005197824 */ /* 0x000fe200078e0204 */
[----:B------:R-:W-:Y:S02]  /*0f20*/  SHF.R.S32.HI R4, RZ, 0x1f, R33 ;  /* 0x0000001fff047819 */ /* 0x000fe40000011421 */
[----:B------:R-:W-:Y:S02]  /*0f30*/  FSEL R37, R37, RZ, P5 ;  /* 0x000000ff25257208 */ /* 0x000fe40002800000 */
[----:B------:R-:W-:Y:S02]  /*0f40*/  LEA.HI R4, R4, R33, RZ, 0x4 ;  /* 0x0000002104047211 */ /* 0x000fe400078f20ff */
[----:B------:R-:W-:Y:S02]  /*0f50*/  ISETP.LT.AND P5, PT, R6, 0x40, !P0 ;  /* 0x000000400600780c */ /* 0x000fe400047a1270 */
[C---:B------:R-:W-:Y:S01]  /*0f60*/  LOP3.LUT R6, R4.reuse, 0xfffff0, RZ, 0xc0, !PT ;  /* 0x00fffff004067812 */ /* 0x040fe200078ec0ff */
[----:B------:R-:W-:Y:S01]  /*0f70*/  IMAD.SHL.U32 R4, R4, 0x400, RZ ;  /* 0x0000040004047824 */ /* 0x000fe200078e00ff */
[----:B------:R1:W-:Y:S01]  /*0f80*/  STS [R14], R18 ;  /* 0x000000120e007388 */ /* 0x0003e20000000800 */
[----:B------:R-:W-:-:S02]  /*0f90*/  ISETP.LT.AND P6, PT, R26, 0x40, !P0 ;  /* 0x000000401a00780c */ /* 0x000fc400047c1270 */
[----:B------:R-:W-:Y:S01]  /*0fa0*/  IMAD.IADD R6, R33, 0x1, -R6 ;  /* 0x0000000121067824 */ /* 0x000fe200078e0a06 */
[----:B------:R-:W-:Y:S01]  /*0fb0*/  LOP3.LUT R5, R4, 0xffffc000, RZ, 0xc0, !PT ;  /* 0xffffc00004057812 */ /* 0x000fe200078ec0ff */
[----:B------:R-:W-:Y:S01]  /*0fc0*/  STS [R21+0x400], R15 ;  /* 0x0004000f15007388 */ /* 0x000fe20000000800 */
[----:B-1----:R-:W-:-:S03]  /*0fd0*/  VIADD R18, R29, 0x3000 ;  /* 0x000030001d127836 */ /* 0x002fc60000000000 */
[----:B------:R1:W-:Y:S01]  /*0fe0*/  STS [R22+0x800], R7 ;  /* 0x0008000716007388 */ /* 0x0003e20000000800 */
[----:B------:R-:W-:Y:S02]  /*0ff0*/  IMAD R26, R6, 0x100, R5 ;  /* 0x00000100061a7824 */ /* 0x000fe400078e0205 */
[----:B------:R-:W-:Y:S01]  /*1000*/  IMAD.IADD R41, R18, 0x1, R27 ;  /* 0x0000000112297824 */ /* 0x000fe200078e021b */
[----:B------:R-:W-:Y:S01]  /*1010*/  STS [R20+0xc00], R37 ;  /* 0x000c002514007388 */ /* 0x000fe20000000800 */
[----:B------:R-:W-:Y:S02]  /*1020*/  CS2R R4, SRZ ;  /* 0x0000000000047805 */ /* 0x000fe4000001ff00 */
[----:B------:R-:W-:Y:S01]  /*1030*/  FSETP.GEU.AND P4, PT, R10, RZ, PT ;  /* 0x000000ff0a00720b */ /* 0x000fe20003f8e000 */
[----:B------:R0:W-:Y:S01]  /*1040*/  STS [R14+0x100], R36 ;  /* 0x000100240e007388 */ /* 0x0001e20000000800 */
[----:B-1----:R-:W-:-:S03]  /*1050*/  CS2R R6, SRZ ;  /* 0x0000000000067805 */ /* 0x002fc6000001ff00 */
[----:B------:R-:W-:Y:S01]  /*1060*/  STS [R21+0x500], R19 ;  /* 0x0005001315007388 */ /* 0x000fe20000000800 */
[----:B------:R-:W-:-:S03]  /*1070*/  IMAD.IADD R15, R18, 0x1, R24 ;  /* 0x00000001120f7824 */ /* 0x000fc600078e0218 */
[----:B------:R-:W-:Y:S01]  /*1080*/  STS [R22+0x900], R9 ;  /* 0x0009000916007388 */ /* 0x000fe20000000800 */
[----:B0-----:R-:W-:-:S03]  /*1090*/  IMAD.WIDE R36, R41, 0x4, R38 ;  /* 0x0000000429247825 */ /* 0x001fc600078e0226 */
[----:B------:R0:W-:Y:S01]  /*10a0*/  STS [R20+0xd00], R11 ;  /* 0x000d000b14007388 */ /* 0x0001e20000000800 */
[----:B------:R-:W-:-:S03]  /*10b0*/  FSEL R34, R10, RZ, P4 ;  /* 0x000000ff0a227208 */ /* 0x000fc60002000000 */
[----:B------:R-:W-:Y:S04]  /*10c0*/  STS [R14+0x200], R17 ;  /* 0x000200110e007388 */ /* 0x000fe80000000800 */
[----:B------:R1:W2:Y:S01]  /*10d0*/  @P6 LDG.E.EL.128 R4, desc[UR6][R36.64] ;  /* 0x0000000624046981 */ /* 0x0002a2000c2e1d00 */
[----:B0-----:R-:W-:-:S03]  /*10e0*/  CS2R R10, SRZ ;  /* 0x00000000000a7805 */ /* 0x001fc6000001ff00 */
[----:B------:R0:W-:Y:S01]  /*10f0*/  STS [R21+0x600], R8 ;  /* 0x0006000815007388 */ /* 0x0001e20000000800 */
[----:B-1----:R-:W-:Y:S01]  /*1100*/  IMAD.WIDE R36, R15, 0x4, R38 ;  /* 0x000000040f247825 */ /* 0x002fe200078e0226 */
[----:B0-----:R-:W-:-:S06]  /*1110*/  CS2R R8, SRZ ;  /* 0x0000000000087805 */ /* 0x001fcc000001ff00 */
[----:B------:R-:W3:Y:S01]  /*1120*/  @P5 LDG.E.EL.128 R8, desc[UR6][R36.64] ;  /* 0x0000000624085981 */ /* 0x000ee2000c2e1d00 */
[----:B------:R-:W-:-:S04]  /*1130*/  FSETP.GEU.AND P4, PT, R23, RZ, PT ;  /* 0x000000ff1700720b */ /* 0x000fc80003f8e000 */
[----:B------:R-:W-:Y:S02]  /*1140*/  FSEL R23, R23, RZ, P4 ;  /* 0x000000ff17177208 */ /* 0x000fe40002000000 */
[----:B------:R-:W-:Y:S01]  /*1150*/  ISETP.LT.AND P4, PT, R16, 0x40, !P0 ;  /* 0x000000401000780c */ /* 0x000fe20004781270 */
[----:B------:R-:W-:Y:S01]  /*1160*/  STS [R22+0xa00], R35 ;  /* 0x000a002316007388 */ /* 0x000fe20000000800 */
[----:B------:R-:W-:-:S03]  /*1170*/  IADD3 R17, R18, R25, RZ ;  /* 0x0000001912117210 */ /* 0x000fc60007ffe0ff */
[----:B------:R-:W-:Y:S02]  /*1180*/  STS [R20+0xe00], R12 ;  /* 0x000e000c14007388 */ /* 0x000fe40000000800 */
[----:B------:R-:W-:Y:S02]  /*1190*/  IMAD.WIDE R16, R17, 0x4, R38 ;  /* 0x0000000411107825 */ /* 0x000fe400078e0226 */
[----:B------:R0:W-:Y:S01]  /*11a0*/  STS [R14+0x300], R13 ;  /* 0x0003000d0e007388 */ /* 0x0001e20000000800 */
[----:B------:R-:W-:Y:S02]  /*11b0*/  ISETP.LT.AND P0, PT, R33, 0x40, !P0 ;  /* 0x000000402100780c */ /* 0x000fe40004701270 */
[----:B0-----:R-:W-:Y:S02]  /*11c0*/  CS2R R12, SRZ ;  /* 0x00000000000c7805 */ /* 0x001fe4000001ff00 */
[----:B------:R-:W-:Y:S01]  /*11d0*/  CS2R R14, SRZ ;  /* 0x00000000000e7805 */ /* 0x000fe2000001ff00 */
[----:B------:R-:W-:-:S05]  /*11e0*/  IMAD.IADD R19, R18, 0x1, R26 ;  /* 0x0000000112137824 */ /* 0x000fca00078e021a */
[----:B------:R0:W4:Y:S01]  /*11f0*/  @P4 LDG.E.EL.128 R12, desc[UR6][R16.64] ;  /* 0x00000006100c4981 */ /* 0x000122000c2e1d00 */
[----:B------:R-:W-:Y:S01]  /*1200*/  IMAD.WIDE R38, R19, 0x4, R38 ;  /* 0x0000000413267825 */ /* 0x000fe200078e0226 */
[----:B------:R-:W-:Y:S02]  /*1210*/  CS2R R18, SRZ ;  /* 0x0000000000127805 */ /* 0x000fe4000001ff00 */
[----:B0-----:R-:W-:-:S06]  /*1220*/  CS2R R16, SRZ ;  /* 0x0000000000107805 */ /* 0x001fcc000001ff00 */
[----:B------:R0:W5:Y:S04]  /*1230*/  @P0 LDG.E.EL.128 R16, desc[UR6][R38.64] ;  /* 0x0000000626100981 */ /* 0x000168000c2e1d00 */
[----:B------:R1:W-:Y:S01]  /*1240*/  STS [R21+0x700], R32 ;  /* 0x0007002015007388 */ /* 0x0003e20000000800 */
[----:B------:R-:W-:-:S03]  /*1250*/  IMAD.SHL.U32 R36, R31, 0x4, RZ ;  /* 0x000000041f247824 */ /* 0x000fc600078e00ff */
[----:B------:R0:W-:Y:S04]  /*1260*/  STS [R22+0xb00], R34 ;  /* 0x000b002216007388 */ /* 0x0001e80000000800 */
[----:B------:R-:W-:Y:S01]  /*1270*/  STS [R20+0xf00], R23 ;  /* 0x000f001714007388 */ /* 0x000fe20000000800 */
[----:B------:R-:W-:-:S04]  /*1280*/  SHF.R.U32.HI R33, RZ, 0x8, R36 ;  /* 0x00000008ff217819 */ /* 0x000fc80000011624 */
[----:B------:R-:W-:Y:S02]  /*1290*/  SGXT.U32 R33, R33, 0x2 ;  /* 0x000000022121781a */ /* 0x000fe40000000000 */
[----:B-1----:R-:W-:Y:S02]  /*12a0*/  LOP3.LUT R32, R36, 0x3fc, RZ, 0xc0, !PT ;  /* 0x000003fc24207812 */ /* 0x002fe400078ec0ff */
[----:B------:R-:W-:Y:S02]  /*12b0*/  LEA R37, R33, UR4, 0x2 ;  /* 0x0000000421257c11 */ /* 0x000fe4000f8e10ff */
[----:B------:R-:W-:-:S03]  /*12c0*/  LOP3.LUT R35, R33, 0x3fc, R36, 0xf8, !PT ;  /* 0x000003fc21237812 */ /* 0x000fc600078ef824 */
[----:B------:R-:W-:Y:S01]  /*12d0*/  IMAD R40, R32, 0x4, R37 ;  /* 0x0000000420287824 */ /* 0x000fe200078e0225 */
[----:B------:R-:W-:Y:S01]  /*12e0*/  BAR.SYNC.DEFER_BLOCKING 0x0 ;  /* 0x0000000000007b1d */ /* 0x000fe20000010000 */
[----:B------:R-:W-:-:S07]  /*12f0*/  LEA R33, R35, UR4, 0x2 ;  /* 0x0000000423217c11 */ /* 0x000fce000f8e10ff */
[----:B------:R-:W0:Y:S01]  /*1300*/  LDC.64 R36, c[0x0][0x240] ;  /* 0x00009000ff247b82 */ /* 0x000e220000000a00 */
[----:B------:R1:W-:Y:S04]  /*1310*/  LDS R20, [R33] ;  /* 0x0000000021147984 */ /* 0x0003e80000000800 */
[----:B------:R-:W-:Y:S04]  /*1320*/  LDS R21, [R40+0x4] ;  /* 0x0000040028157984 */ /* 0x000fe80000000800 */
[----:B------:R-:W-:Y:S04]  /*1330*/  LDS R22, [R40+0x8] ;  /* 0x0000080028167984 */ /* 0x000fe80000000800 */
[----:B------:R-:W1:Y:S01]  /*1340*/  LDS R23, [R40+0xc] ;  /* 0x00000c0028177984 */ /* 0x000e620000000800 */
[----:B------:R-:W-:-:S04]  /*1350*/  IMAD.IADD R35, R29, 0x1, R27 ;  /* 0x000000011d237824 */ /* 0x000fc800078e021b */
[----:B0-----:R-:W-:-:S04]  /*1360*/  IMAD.WIDE R34, R35, 0x4, R36 ;  /* 0x0000000423227825 */ /* 0x001fc800078e0224 */
[----:B-1----:R-:W-:Y:S01]  /*1370*/  IMAD.IADD R33, R29, 0x1, R24 ;  /* 0x000000011d217824 */ /* 0x002fe200078e0218 */
[----:B------:R0:W-:Y:S01]  /*1380*/  @P6 STG.E.128 desc[UR6][R34.64], R20 ;  /* 0x0000001422006986 */ /* 0x0001e2000c101d06 */
[----:B------:R-:W-:Y:S02]  /*1390*/  ISETP.NE.AND P6, PT, R30, RZ, PT ;  /* 0x000000ff1e00720c */ /* 0x000fe40003fc5270 */
[----:B------:R-:W-:-:S04]  /*13a0*/  LOP3.LUT R30, R32, 0x400, RZ, 0xfc, !PT ;  /* 0x00000400201e7812 */ /* 0x000fc800078efcff */
[----:B------:R-:W-:-:S04]  /*13b0*/  SHF.R.U32.HI R27, RZ, 0x6, R30 ;  /* 0x00000006ff1b7819 */ /* 0x000fc8000001161e */
[----:B------:R-:W-:-:S05]  /*13c0*/  LOP3.LUT R27, R27, 0x1c, RZ, 0xc0, !PT ;  /* 0x0000001c1b1b7812 */ /* 0x000fca00078ec0ff */
[----:B------:R-:W-:-:S04]  /*13d0*/  VIADD R27, R27, UR4 ;  /* 0x000000041b1b7c36 */ /* 0x000fc80008000000 */
[----:B------:R-:W-:Y:S02]  /*13e0*/  IMAD R27, R32, 0x4, R27 ;  /* 0x00000004201b7824 */ /* 0x000fe400078e021b */
[C---:B0-----:R-:W-:Y:S02]  /*13f0*/  IMAD.IADD R34, R29.reuse, 0x1, R25 ;  /* 0x000000011d227824 */ /* 0x041fe400078e0219 */
[----:B------:R-:W-:Y:S01]  /*1400*/  IMAD.IADD R35, R29, 0x1, R26 ;  /* 0x000000011d237824 */ /* 0x000fe200078e021a */
[----:B------:R-:W-:Y:S04]  /*1410*/  LDS R24, [R27+0x1000] ;  /* 0x001000001b187984 */ /* 0x000fe80000000800 */
[----:B------:R-:W-:Y:S04]  /*1420*/  LDS R25, [R27+0x1004] ;  /* 0x001004001b197984 */ /* 0x000fe80000000800 */
[----:B------:R-:W-:Y:S04]  /*1430*/  LDS R26, [R27+0x1008] ;  /* 0x001008001b1a7984 */ /* 0x000fe80000000800 */
[----:B------:R-:W0:Y:S01]  /*1440*/  LDS R27, [R27+0x100c] ;  /* 0x00100c001b1b7984 */ /* 0x000e220000000800 */
[----:B------:R-:W-:-:S04]  /*1450*/  IMAD.WIDE R38, R34, 0x4, R36 ;  /* 0x0000000422267825 */ /* 0x000fc800078e0224 */
[----:B--2---:R-:W-:Y:S01]  /*1460*/  FADD R29, R20, R4 ;  /* 0x00000004141d7221 */ /* 0x004fe20000000000 */
[----:B------:R-:W-:Y:S01]  /*1470*/  FADD R21, R21, R5 ;  /* 0x0000000515157221 */ /* 0x000fe20000000000 */
[----:B------:R-:W-:Y:S01]  /*1480*/  IMAD.WIDE R4, R33, 0x4, R36 ;  /* 0x0000000421047825 */ /* 0x000fe200078e0224 */
[C---:B------:R-:W-:Y:S02]  /*1490*/  LOP3.LUT R33, R32.reuse, 0x800, RZ, 0xfc, !PT ;  /* 0x0000080020217812 */ /* 0x040fe400078efcff */
[----:B------:R-:W-:Y:S01]  /*14a0*/  LOP3.LUT R20, R32, 0xc00, RZ, 0xfc, !PT ;  /* 0x00000c0020147812 */ /* 0x000fe200078efcff */
[----:B------:R-:W-:Y:S01]  /*14b0*/  FADD R22, R22, R6 ;  /* 0x0000000616167221 */ /* 0x000fe20000000000 */
[----:B0-----:R3:W-:Y:S01]  /*14c0*/  @P5 STG.E.128 desc[UR6][R4.64], R24 ;  /* 0x0000001804005986 */ /* 0x0017e2000c101d06 */
[----:B------:R-:W-:-:S04]  /*14d0*/  SHF.R.U32.HI R6, RZ, 0x6, R33 ;  /* 0x00000006ff067819 */ /* 0x000fc80000011621 */
[----:B------:R-:W-:Y:S01]  /*14e0*/  LOP3.LUT R6, R6, 0x2c, RZ, 0xc0, !PT ;  /* 0x0000002c06067812 */ /* 0x000fe200078ec0ff */
[----:B------:R-:W-:Y:S01]  /*14f0*/  FADD R23, R23, R7 ;  /* 0x0000000717177221 */ /* 0x000fe20000000000 */
[----:B---3--:R-:W-:Y:S01]  /*1500*/  FADD R24, R24, R8 ;  /* 0x0000000818187221 */ /* 0x008fe20000000000 */
[----:B------:R-:W-:-:S04]  /*1510*/  SHF.R.U32.HI R8, RZ, 0x6, R20 ;  /* 0x00000006ff087819 */ /* 0x000fc80000011614 */
[----:B------:R-:W-:Y:S01]  /*1520*/  LOP3.LUT R8, R8, 0x3c, RZ, 0xc0, !PT ;  /* 0x0000003c08087812 */ /* 0x000fe200078ec0ff */
[----:B------:R-:W-:Y:S02]  /*1530*/  VIADD R7, R6, UR4 ;  /* 0x0000000406077c36 */ /* 0x000fe40008000000 */
[----:B------:R-:W-:Y:S02]  /*1540*/  FADD R25, R25, R9 ;  /* 0x0000000919197221 */ /* 0x000fe40000000000 */
[----:B------:R-:W-:Y:S02]  /*1550*/  VIADD R9, R8, UR4 ;  /* 0x0000000408097c36 */ /* 0x000fe40008000000 */
[----:B------:R-:W-:-:S03]  /*1560*/  IMAD R7, R32, 0x4, R7 ;  /* 0x0000000420077824 */ /* 0x000fc600078e0207 */
[----:B------:R-:W-:Y:S01]  /*1570*/  LEA R34, R32, R9, 0x2 ;  /* 0x0000000920227211 */ /* 0x000fe200078e10ff */
[----:B------:R-:W-:Y:S01]  /*1580*/  FADD R26, R26, R10 ;  /* 0x0000000a1a1a7221 */ /* 0x000fe20000000000 */
[----:B------:R-:W4:Y:S01]  /*1590*/  LDS R4, [R7+0x2000] ;  /* 0x0020000007047984 */ /* 0x000f220000000800 */
[----:B------:R-:W-:-:S03]  /*15a0*/  FADD R27, R27, R11 ;  /* 0x0000000b1b1b7221 */ /* 0x000fc60000000000 */
[----:B------:R-:W-:Y:S04]  /*15b0*/  LDS R5, [R7+0x2004] ;  /* 0x0020040007057984 */ /* 0x000fe80000000800 */
[----:B------:R-:W-:Y:S04]  /*15c0*/  LDS R6, [R7+0x2008] ;  /* 0x0020080007067984 */ /* 0x000fe80000000800 */
[----:B------:R-:W0:Y:S04]  /*15d0*/  LDS R7, [R7+0x200c] ;  /* 0x00200c0007077984 */ /* 0x000e280000000800 */
[----:B------:R-:W-:Y:S04]  /*15e0*/  LDS R8, [R34+0x3000] ;  /* 0x0030000022087984 */ /* 0x000fe80000000800 */
[----:B------:R-:W-:Y:S04]  /*15f0*/  LDS R9, [R34+0x3004] ;  /* 0x0030040022097984 */ /* 0x000fe80000000800 */
[----:B------:R-:W-:Y:S04]  /*1600*/  LDS R10, [R34+0x3008] ;  /* 0x00300800220a7984 */ /* 0x000fe80000000800 */
[----:B------:R-:W1:Y:S01]  /*1610*/  LDS R11, [R34+0x300c] ;  /* 0x00300c00220b7984 */ /* 0x000e620000000800 */
[----:B------:R-:W-:Y:S01]  /*1620*/  IMAD.WIDE R36, R35, 0x4, R36 ;  /* 0x0000000423247825 */ /* 0x000fe200078e0224 */
[----:B------:R-:W-:-:S04]  /*1630*/  SHF.R.U32.HI R35, RZ, 0x6, R31 ;  /* 0x00000006ff237819 */ /* 0x000fc8000001161f */
[----:B------:R-:W-:Y:S01]  /*1640*/  SGXT.U32 R35, R35, 0x2 ;  /* 0x000000022323781a */ /* 0x000fe20000000000 */
[----:B----4-:R-:W-:Y:S01]  /*1650*/  FADD R12, R4, R12 ;  /* 0x0000000c040c7221 */ /* 0x010fe20000000000 */
[----:B0-----:R0:W-:Y:S04]  /*1660*/  @P4 STG.E.128 desc[UR6][R38.64], R4 ;  /* 0x0000000426004986 */ /* 0x0011e8000c101d06 */
[----:B-1----:R1:W-:Y:S01]  /*1670*/  @P0 STG.E.128 desc[UR6][R36.64], R8 ;  /* 0x0000000824000986 */ /* 0x0023e2000c101d06 */
[----:B0-----:R-:W-:-:S05]  /*1680*/  IMAD.SHL.U32 R4, R31, 0x40, RZ ;  /* 0x000000401f047824 */ /* 0x001fca00078e00ff */
[----:B------:R-:W-:-:S04]  /*1690*/  LOP3.LUT R4, R4, 0xfc0, RZ, 0xc0, !PT ;  /* 0x00000fc004047812 */ /* 0x000fc800078ec0ff */
[----:B------:R-:W-:Y:S01]  /*16a0*/  LOP3.LUT R38, R35, R4, RZ, 0xfc, !PT ;  /* 0x0000000423267212 */ /* 0x000fe200078efcff */
[----:B------:R-:W-:Y:S02]  /*16b0*/  VIADD R35, R4, UR4 ;  /* 0x0000000404237c36 */ /* 0x000fe40008000000 */
[----:B------:R-:W-:Y:S01]  /*16c0*/  FADD R15, R7, R15 ;  /* 0x0000000f070f7221 */ /* 0x000fe20000000000 */
[----:B------:R-:W-:Y:S01]  /*16d0*/  FADD R13, R5, R13 ;  /* 0x0000000d050d7221 */ /* 0x000fe20000000000 */
[----:B-----5:R-:W-:Y:S01]  /*16e0*/  FADD R7, R8, R16 ;  /* 0x0000001008077221 */ /* 0x020fe20000000000 */
[----:B------:R-:W-:Y:S01]  /*16f0*/  IMAD R38, R38, 0x4, R35 ;  /* 0x0000000426267824 */ /* 0x000fe200078e0223 */
[----:B------:R-:W-:Y:S01]  /*1700*/  BAR.SYNC.DEFER_BLOCKING 0x0 ;  /* 0x0000000000007b1d */ /* 0x000fe20000010000 */
[----:B------:R-:W-:Y:S01]  /*1710*/  FADD R35, R6, R14 ;  /* 0x0000000e06237221 */ /* 0x000fe20000000000 */
[----:B------:R-:W-:Y:S01]  /*1720*/  FADD R17, R9, R17 ;  /* 0x0000001109117221 */ /* 0x000fe20000000000 */
[----:B-1----:R-:W-:Y:S01]  /*1730*/  FADD R37, R10, R18 ;  /* 0x000000120a257221 */ /* 0x002fe20000000000 */
[----:B------:R-:W-:Y:S01]  /*1740*/  FADD R39, R11, R19 ;  /* 0x000000130b277221 */ /* 0x000fe20000000000 */
[----:B------:R-:W-:-:S02]  /*1750*/  LOP3.LUT R31, R31, 0xfc, RZ, 0xc0, !PT ;  /* 0x000000fc1f1f7812 */ /* 0x000fc400078ec0ff */
[----:B------:R-:W-:Y:S02]  /*1760*/  LOP3.LUT R30, R30, 0x7f0, RZ, 0xc0, !PT ;  /* 0x000007f01e1e7812 */ /* 0x000fe400078ec0ff */
[----:B------:R-:W-:Y:S01]  /*1770*/  LOP3.LUT R33, R33, 0xbf0, RZ, 0xc0, !PT ;  /* 0x00000bf021217812 */ /* 0x000fe200078ec0ff */
[----:B------:R-:W-:Y:S04]  /*1780*/  STS [R38], R29 ;  /* 0x0000001d26007388 */ /* 0x000fe80000000800 */
[----:B------:R-:W-:Y:S04]  /*1790*/  STS [R38+0x50], R21 ;  /* 0x0000501526007388 */ /* 0x000fe80000000800 */
        /* <DEDUP_REMOVED lines=11> */
[----:B------:R0:W-:Y:S04]  /*1850*/  STS [R38+0x80], R17 ;  /* 0x0000801126007388 */ /* 0x0001e80000000800 */
[----:B------:R-:W-:Y:S04]  /*1860*/  STS [R38+0xd0], R37 ;  /* 0x0000d02526007388 */ /* 0x000fe80000000800 */
[----:B------:R-:W-:Y:S01]  /*1870*/  STS [R38+0x120], R39 ;  /* 0x0001202726007388 */ /* 0x000fe20000000800 */
[----:B------:R-:W-:Y:S01]  /*1880*/  LEA R31, R31, UR4, 0x2 ;  /* 0x000000041f1f7c11 */ /* 0x000fe2000f8e10ff */
[----:B------:R-:W-:Y:S01]  /*1890*/  VIADD R5, R30, UR4 ;  /* 0x000000041e057c36 */ /* 0x000fe20008000000 */
[----:B0-----:R-:W0:Y:S01]  /*18a0*/  LDC.64 R16, c[0x0][0x248] ;  /* 0x00009200ff107b82 */ /* 0x001e220000000a00 */
[----:B------:R-:W-:-:S02]  /*18b0*/  VIADD R33, R33, UR4 ;  /* 0x0000000421217c36 */ /* 0x000fc40008000000 */
[C---:B------:R-:W-:Y:S02]  /*18c0*/  IMAD R4, R32.reuse, 0x4, R31 ;  /* 0x0000000420047824 */ /* 0x040fe400078e021f */
[----:B------:R-:W-:-:S03]  /*18d0*/  IMAD R8, R32, 0x4, R5 ;  /* 0x0000000420087824 */ /* 0x000fc600078e0205 */
[----:B------:R-:W-:Y:S01]  /*18e0*/  BAR.SYNC.DEFER_BLOCKING 0x0 ;  /* 0x0000000000007b1d */ /* 0x000fe20000010000 */
[----:B------:R-:W-:-:S05]  /*18f0*/  IMAD R12, R32, 0x4, R33 ;  /* 0x00000004200c7824 */ /* 0x000fca00078e0221 */
[----:B------:R-:W1:Y:S04]  /*1900*/  LDS.128 R4, [R4] ;  /* 0x0000000004047984 */ /* 0x000e680000000c00 */
[----:B------:R-:W2:Y:S04]  /*1910*/  LDS.128 R8, [R8+0x1000] ;  /* 0x0010000008087984 */ /* 0x000ea80000000c00 */
[----:B------:R-:W3:Y:S01]  /*1920*/  LDS.128 R12, [R12+0x2000] ;  /* 0x002000000c0c7984 */ /* 0x000ee20000000c00 */
[----:B0-----:R-:W-:Y:S01]  /*1930*/  IMAD.WIDE R28, R28, 0x4, R16 ;  /* 0x000000041c1c7825 */ /* 0x001fe200078e0210 */
[----:B------:R-:W-:-:S03]  /*1940*/  LOP3.LUT R20, R20, 0xff0, RZ, 0xc0, !PT ;  /* 0x00000ff014147812 */ /* 0x000fc600078ec0ff */
[----:B------:R-:W-:-:S04]  /*1950*/  IMAD.WIDE R18, R3, 0x4, R16 ;  /* 0x0000000403127825 */ /* 0x000fc800078e0210 */
[----:B------:R-:W-:-:S04]  /*1960*/  IMAD.WIDE R2, R2, 0x4, R16 ;  /* 0x0000000402027825 */ /* 0x000fc800078e0210 */
[----:B------:R-:W-:-:S04]  /*1970*/  VIADD R21, R20, UR4 ;  /* 0x0000000414157c36 */ /* 0x000fc80008000000 */
[----:B------:R-:W-:Y:S01]  /*1980*/  IMAD R21, R32, 0x4, R21 ;  /* 0x0000000420157824 */ /* 0x000fe200078e0215 */
[----:B-1----:R0:W-:Y:S04]  /*1990*/  @P6 STG.E.128 desc[UR6][R28.64], R4 ;  /* 0x000000041c006986 */ /* 0x0021e8000c101d06 */
[----:B--2---:R0:W-:Y:S04]  /*19a0*/  @P3 STG.E.128 desc[UR6][R18.64], R8 ;  /* 0x0000000812003986 */ /* 0x0041e8000c101d06 */
[----:B---3--:R0:W-:Y:S02]  /*19b0*/  @P2 STG.E.128 desc[UR6][R2.64], R12 ;  /* 0x0000000c02002986 */ /* 0x0081e4000c101d06 */
[----:B0-----:R-:W-:Y:S05]  /*19c0*/  @!P1 EXIT ;  /* 0x000000000000994d */ /* 0x001fea0003800000 */
[----:B------:R-:W0:Y:S01]  /*19d0*/  LDS.128 R20, [R21+0x3000] ;  /* 0x0030000015147984 */ /* 0x000e220000000c00 */
[----:B------:R-:W-:-:S05]  /*19e0*/  IMAD.WIDE R16, R0, 0x4, R16 ;  /* 0x0000000400107825 */ /* 0x000fca00078e0210 */
[----:B0-----:R-:W-:Y:S01]  /*19f0*/  STG.E.128 desc[UR6][R16.64], R20 ;  /* 0x0000001410007986 */ /* 0x001fe2000c101d06 */
[----:B------:R-:W-:Y:S05]  /*1a00*/  EXIT ;  /* 0x000000000000794d */ /* 0x000fea0003800000 */
.L_x_0:
[----:B------:R-:W-:-:S00]  /*1a10*/  BRA `(.L_x_0) ;  /* 0xfffffffc00fc7947 */ /* 0x000fc0000383ffff */
[----:B------:R-:W-:-:S00]  /*1a20*/  NOP ;  /* 0x0000000000007918 */ /* 0x000fc00000000000 */
        /* <DEDUP_REMOVED lines=13> */
.L_x_1:


//--------------------- .nv.global.init           --------------------------
	.section	.nv.global.init,"aw",@progbits
.nv.global.init:
	.type		_$_str,@object
	.size		_$_str,(_$_str_$_2 - _$_str)
_$_str:
        /*0000*/ 	.byte	0x5f, 0x5f, 0x43, 0x55, 0x44, 0x41, 0x5f, 0x46, 0x54, 0x5a, 0x00
	.type		_$_str_$_2,@object
	.size		_$_str_$_2,(.L_1 - _$_str_$_2)
_$_str_$_2:
        /*000b*/ 	.byte	0x5f, 0x5f, 0x43, 0x55, 0x44, 0x41, 0x5f, 0x50, 0x52, 0x45, 0x43, 0x5f, 0x53, 0x51, 0x52, 0x54
        /*001b*/ 	.byte	0x00
.L_1:


//--------------------- .nv.shared.triton_poi_fused__native_batch_norm_legit_no_training_add_relu_11 --------------------------
	.section	.nv.shared.triton_poi_fused__native_batch_norm_legit_no_training_add_relu_11,"aw",@nobits
	.sectionflags	@""
	.align	16
	.zero		1024


//--------------------- .nv.constant0.triton_poi_fused__native_batch_norm_legit_no_training_add_relu_11 --------------------------
	.section	.nv.constant0.triton_poi_fused__native_batch_norm_legit_no_training_add_relu_11,"a",@progbits
	.sectionflags	@""
	.align	4
.nv.constant0.triton_poi_fused__native_batch_norm_legit_no_training_add_relu_11:
	.zero		600
